	.headerflags	@"EF_CUDA_TEXMODE_UNIFIED EF_CUDA_64BIT_ADDRESS EF_CUDA_ACCELERATORS EF_CUDA_SM90 EF_CUDA_VIRTUAL_SM(EF_CUDA_SM90)"
	.elftype	@"ET_EXEC"


//--------------------- .nv.info                  --------------------------
	.section	.nv.info,"",@"SHT_CUDA_INFO"
	.align	4


	//----- nvinfo : EIATTR_REGCOUNT
	.align		4
        /*0000*/ 	.byte	0x04, 0x2f
        /*0002*/ 	.short	(.L_3 - .L_2)
	.align		4
.L_2:
        /*0004*/ 	.word	index@(triton_poi_fused__weight_norm_interface_25)
        /*0008*/ 	.word	0x0000000c


	//----- nvinfo : EIATTR_MIN_STACK_SIZE
	.align		4
.L_3:
        /*000c*/ 	.byte	0x04, 0x12
        /*000e*/ 	.short	(.L_5 - .L_4)
	.align		4
.L_4:
        /*0010*/ 	.word	index@(triton_poi_fused__weight_norm_interface_25)
        /*0014*/ 	.word	0x00000000


	//----- nvinfo : EIATTR_FRAME_SIZE
	.align		4
.L_5:
        /*0018*/ 	.byte	0x04, 0x11
        /*001a*/ 	.short	(.L_7 - .L_6)
	.align		4
.L_6:
        /*001c*/ 	.word	index@(triton_poi_fused__weight_norm_interface_25)
        /*0020*/ 	.word	0x00000000


	//----- nvinfo : EIATTR_MIN_STACK_SIZE
	.align		4
.L_7:
        /*0024*/ 	.byte	0x04, 0x12
        /*0026*/ 	.short	(.L_9 - .L_8)
	.align		4
.L_8:
        /*0028*/ 	.word	index@(triton_poi_fused__weight_norm_interface_25)
        /*002c*/ 	.word	0x00000000
.L_9:


//--------------------- .nv.info.triton_poi_fused__weight_norm_interface_25 --------------------------
	.section	.nv.info.triton_poi_fused__weight_norm_interface_25,"",@"SHT_CUDA_INFO"
	.sectionflags	@""
	.align	4


	//----- nvinfo : EIATTR_CUDA_API_VERSION
	.align		4
        /*0000*/ 	.byte	0x04, 0x37
        /*0002*/ 	.short	(.L_11 - .L_10)
.L_10:
        /*0004*/ 	.word	0x0000007c


	//----- nvinfo : EIATTR_KPARAM_INFO
	.align		4
.L_11:
        /*0008*/ 	.byte	0x04, 0x17
        /*000a*/ 	.short	(.L_13 - .L_12)
.L_12:
        /*000c*/ 	.word	0x00000000
        /*0010*/ 	.short	0x0002
        /*0012*/ 	.short	0x0010
        /*0014*/ 	.byte	0x00, 0xf0, 0x11, 0x00


	//----- nvinfo : EIATTR_KPARAM_INFO
	.align		4
.L_13:
        /*0018*/ 	.byte	0x04, 0x17
        /*001a*/ 	.short	(.L_15 - .L_14)
.L_14:
        /*001c*/ 	.word	0x00000000
        /*0020*/ 	.short	0x0001
        /*0022*/ 	.short	0x0008
        /*0024*/ 	.byte	0x00, 0xf4, 0x21, 0x00


	//----- nvinfo : EIATTR_KPARAM_INFO
	.align		4
.L_15:
        /*0028*/ 	.byte	0x04, 0x17
        /*002a*/ 	.short	(.L_17 - .L_16)
.L_16:
        /*002c*/ 	.word	0x00000000
        /*0030*/ 	.short	0x0000
        /*0032*/ 	.short	0x0000
        /*0034*/ 	.byte	0x00, 0xf4, 0x21, 0x00


	//----- nvinfo : EIATTR_SPARSE_MMA_MASK
	.align		4
.L_17:
        /*0038*/ 	.byte	0x03, 0x50
        /*003a*/ 	.short	0x0000


	//----- nvinfo : EIATTR_MAXREG_COUNT
	.align		4
        /*003c*/ 	.byte	0x03, 0x1b
        /*003e*/ 	.short	0x00ff


	//----- nvinfo : EIATTR_EXIT_INSTR_OFFSETS
	.align		4
        /*0040*/ 	.byte	0x04, 0x1c
        /*0042*/ 	.short	(.L_19 - .L_18)


	//   ....[0]....
.L_18:
        /*0044*/ 	.word	0x00000190


	//   ....[1]....
        /*0048*/ 	.word	0x000001d0


	//----- nvinfo : EIATTR_REQNTID
	.align		4
.L_19:
        /*004c*/ 	.byte	0x04, 0x10
        /*004e*/ 	.short	(.L_21 - .L_20)
.L_20:
        /*0050*/ 	.word	0x00000020
        /*0054*/ 	.word	0x00000001
        /*0058*/ 	.word	0x00000001


	//----- nvinfo : EIATTR_CBANK_PARAM_SIZE
	.align		4
.L_21:
        /*005c*/ 	.byte	0x03, 0x19
        /*005e*/ 	.short	0x0014


	//----- nvinfo : EIATTR_PARAM_CBANK
	.align		4
        /*0060*/ 	.byte	0x04, 0x0a
        /*0062*/ 	.short	(.L_23 - .L_22)
	.align		4
.L_22:
        /*0064*/ 	.word	index@(.nv.constant0.triton_poi_fused__weight_norm_interface_25)
        /*0068*/ 	.short	0x0210
        /*006a*/ 	.short	0x0014


	//----- nvinfo : EIATTR_SW_WAR
	.align		4
.L_23:
        /*006c*/ 	.byte	0x04, 0x36
        /*006e*/ 	.short	(.L_25 - .L_24)
.L_24:
        /*0070*/ 	.word	0x00000008
.L_25:


//--------------------- .nv.callgraph             --------------------------
	.section	.nv.callgraph,"",@"SHT_CUDA_CALLGRAPH"
	.align	4
	.sectionentsize	8
	.align		4
        /*0000*/ 	.word	0x00000000
	.align		4
        /*0004*/ 	.word	0xffffffff
	.align		4
        /*0008*/ 	.word	0x00000000
	.align		4
        /*000c*/ 	.word	0xfffffffe
	.align		4
        /*0010*/ 	.word	0x00000000
	.align		4
        /*0014*/ 	.word	0xfffffffd
	.align		4
        /*0018*/ 	.word	0x00000000
	.align		4
        /*001c*/ 	.word	0xfffffffc


//--------------------- .nv.constant4             --------------------------
	.section	.nv.constant4,"a",@progbits
	.align	8
	.align		8
.nv.constant4:
        /*0000*/ 	.dword	_$_str
	.align		8
        /*0008*/ 	.dword	_$_str_$_2


//--------------------- .text.triton_poi_fused__weight_norm_interface_25 --------------------------
	.section	.text.triton_poi_fused__weight_norm_interface_25,"ax",@progbits
	.align	128
        .global         triton_poi_fused__weight_norm_interface_25
        .type           triton_poi_fused__weight_norm_interface_25,@function
        .size           triton_poi_fused__weight_norm_interface_25,(.L_x_1 - triton_poi_fused__weight_norm_interface_25)
        .other          triton_poi_fused__weight_norm_interface_25,@"STO_CUDA_ENTRY STV_DEFAULT"
triton_poi_fused__weight_norm_interface_25:
.text.triton_poi_fused__weight_norm_interface_25:
[----:B------:R-:W0:Y:S02]  /*0000*/  LDC R1, c[0x0][0x28] ;  /* 0x00000a00ff017b82 */ /* 0x000e240000000800 */
[----:B------:R-:W1:Y:S01]  /*0010*/  S2R R9, SR_TID.X ;  /* 0x0000000000097919 */ /* 0x000e620000002100 */
[----:B------:R-:W2:Y:S01]  /*0020*/  LDC.64 R2, c[0x0][0x210] ;  /* 0x00008400ff027b82 */ /* 0x000ea20000000a00 */
[----:B------:R-:W-:Y:S01]  /*0030*/  HFMA2.MMA R4, -RZ, RZ, 0, 0 ;  /* 0x00000000ff047435 */ /* 0x000fe200000001ff */
[----:B------:R-:W-:Y:S01]  /*0040*/  ULDC.64 UR4, c[0x0][0x208] ;  /* 0x0000820000047ab9 */ /* 0x000fe20000000a00 */
[----:B------:R-:W3:Y:S01]  /*0050*/  S2R R7, SR_CTAID.X ;  /* 0x0000000000077919 */ /* 0x000ee20000002500 */
[----:B-1----:R-:W-:-:S04]  /*0060*/  LOP3.LUT R0, R9, 0x3, RZ, 0xc0, !PT ;  /* 0x0000000309007812 */ /* 0x002fc800078ec0ff */
[----:B---3--:R-:W-:Y:S01]  /*0070*/  LEA R7, R7, R0, 0x2 ;  /* 0x0000000007077211 */ /* 0x008fe200078e10ff */
[----:B------:R-:W-:-:S03]  /*0080*/  IMAD.MOV.U32 R0, RZ, RZ, RZ ;  /* 0x000000ffff007224 */ /* 0x000fc600078e00ff */
[C---:B------:R-:W-:Y:S02]  /*0090*/  ISETP.GE.AND P0, PT, R7.reuse, 0x4, PT ;  /* 0x000000040700780c */ /* 0x040fe40003f06270 */
[----:B------:R-:W-:-:S05]  /*00a0*/  SHF.L.U32 R5, R7, 0x2, RZ ;  /* 0x0000000207057819 */ /* 0x000fca00000006ff */
[----:B--2---:R-:W-:-:S06]  /*00b0*/  IMAD.WIDE R2, R5, 0x4, R2 ;  /* 0x0000000405027825 */ /* 0x004fcc00078e0202 */
[----:B------:R-:W2:Y:S01]  /*00c0*/  @!P0 LDG.E.EL R4, desc[UR4][R2.64+0x4] ;  /* 0x0000040402048981 */ /* 0x000ea2000c2e1900 */
[----:B------:R-:W-:-:S03]  /*00d0*/  MOV R6, RZ ;  /* 0x000000ff00067202 */ /* 0x000fc60000000f00 */
[----:B------:R-:W3:Y:S01]  /*00e0*/  @!P0 LDG.E.EL R0, desc[UR4][R2.64] ;  /* 0x0000000402008981 */ /* 0x000ee2000c2e1900 */
[----:B------:R-:W-:-:S03]  /*00f0*/  IMAD.MOV.U32 R8, RZ, RZ, RZ ;  /* 0x000000ffff087224 */ /* 0x000fc600078e00ff */
[----:B------:R-:W4:Y:S04]  /*0100*/  @!P0 LDG.E.EL R6, desc[UR4][R2.64+0x8] ;  /* 0x0000080402068981 */ /* 0x000f28000c2e1900 */
[----:B------:R-:W5:Y:S01]  /*0110*/  @!P0 LDG.E.EL R8, desc[UR4][R2.64+0xc] ;  /* 0x00000c0402088981 */ /* 0x000f62000c2e1900 */
[----:B------:R-:W-:-:S04]  /*0120*/  LOP3.LUT P0, RZ, R9, 0x1c, RZ, 0xc0, !PT ;  /* 0x0000001c09ff7812 */ /* 0x000fc8000780c0ff */
[----:B------:R-:W-:Y:S01]  /*0130*/  ISETP.LT.AND P0, PT, R7, 0x4, !P0 ;  /* 0x000000040700780c */ /* 0x000fe20004701270 */
[----:B--2---:R-:W-:-:S04]  /*0140*/  FMUL R5, R4, R4 ;  /* 0x0000000404057220 */ /* 0x004fc80000400000 */
[----:B---3--:R-:W-:Y:S02]  /*0150*/  FFMA R9, R0, R0, R5 ;  /* 0x0000000000097223 */ /* 0x008fe40000000005 */
[----:B------:R-:W1:Y:S02]  /*0160*/  LDC.64 R4, c[0x0][0x218] ;  /* 0x00008600ff047b82 */ /* 0x000e640000000a00 */
[----:B----4-:R-:W-:-:S04]  /*0170*/  FFMA R9, R6, R6, R9 ;  /* 0x0000000606097223 */ /* 0x010fc80000000009 */
[----:B-----5:R-:W-:Y:S01]  /*0180*/  FFMA R9, R8, R8, R9 ;  /* 0x0000000808097223 */ /* 0x020fe20000000009 */
[----:B------:R-:W-:Y:S06]  /*0190*/  @!P0 EXIT ;  /* 0x000000000000894d */ /* 0x000fec0003800000 */
[----:B------:R-:W0:Y:S01]  /*01a0*/  MUFU.SQRT R9, R9 ;  /* 0x0000000900097308 */ /* 0x000e220000002000 */
[----:B-1----:R-:W-:-:S05]  /*01b0*/  IMAD.WIDE R2, R7, 0x4, R4 ;  /* 0x0000000407027825 */ /* 0x002fca00078e0204 */
[----:B0-----:R-:W-:Y:S01]  /*01c0*/  STG.E desc[UR4][R2.64], R9 ;  /* 0x0000000902007986 */ /* 0x001fe2000c101904 */
[----:B------:R-:W-:Y:S05]  /*01d0*/  EXIT ;  /* 0x000000000000794d */ /* 0x000fea0003800000 */
.L_x_0:
[----:B------:R-:W-:-:S00]  /*01e0*/  BRA `(.L_x_0) ;  /* 0xfffffffc00fc7947 */ /* 0x000fc0000383ffff */
[----:B------:R-:W-:-:S00]  /*01f0*/  NOP ;  /* 0x0000000000007918 */ /* 0x000fc00000000000 */
        /* <DEDUP_REMOVED lines=8> */
.L_x_1:


//--------------------- .nv.global.init           --------------------------
	.section	.nv.global.init,"aw",@progbits
.nv.global.init:
	.type		_$_str,@object
	.size		_$_str,(_$_str_$_2 - _$_str)
_$_str:
        /*0000*/ 	.byte	0x5f, 0x5f, 0x43, 0x55, 0x44, 0x41, 0x5f, 0x46, 0x54, 0x5a, 0x00
	.type		_$_str_$_2,@object
	.size		_$_str_$_2,(.L_1 - _$_str_$_2)
_$_str_$_2:
        /*000b*/ 	.byte	0x5f, 0x5f, 0x43, 0x55, 0x44, 0x41, 0x5f, 0x50, 0x52, 0x45, 0x43, 0x5f, 0x53, 0x51, 0x52, 0x54
        /*001b*/ 	.byte	0x00
.L_1:


//--------------------- .nv.constant0.triton_poi_fused__weight_norm_interface_25 --------------------------
	.section	.nv.constant0.triton_poi_fused__weight_norm_interface_25,"a",@progbits
	.sectionflags	@""
	.align	4
.nv.constant0.triton_poi_fused__weight_norm_interface_25:
	.zero		548
